
	.version 2.3
	.target sm_20
	.address_size 64
	// compiled with /sciclone/data20/adwait/software/cuda/open64/lib//be
	// nvopencc 4.0 built on 2011-05-12

	//-----------------------------------------------------------
	// Compiling /tmp/tmpxft_0000c825_00000000-15_Triad.compute_20.cpp3.i (/local/scr/adwait/TMPDIR/ccBI#.XeLlm1)
	//-----------------------------------------------------------

	//-----------------------------------------------------------
	// Options:
	//-----------------------------------------------------------
	//  Target:ptx, ISA:sm_20, Endian:little, Pointer Size:64
	//  -O3	(Optimization level)
	//  -g0	(Debug level)
	//  -m2	(Report advisories)
	//-----------------------------------------------------------

	.file	1	"<command-line>"
	.file	2	"/tmp/tmpxft_0000c825_00000000-14_Triad.compute_20.cudafe2.gpu"
	.file	3	"/usr/lib/gcc/x86_64-redhat-linux/4.4.6/include/stddef.h"
	.file	4	"/sciclone/data20/adwait/software/cuda/bin/../include/crt/device_runtime.h"
	.file	5	"/sciclone/data20/adwait/software/cuda/bin/../include/host_defines.h"
	.file	6	"/sciclone/data20/adwait/software/cuda/bin/../include/builtin_types.h"
	.file	7	"/sciclone/data20/adwait/software/cuda/bin/../include/device_types.h"
	.file	8	"/sciclone/data20/adwait/software/cuda/bin/../include/driver_types.h"
	.file	9	"/sciclone/data20/adwait/software/cuda/bin/../include/surface_types.h"
	.file	10	"/sciclone/data20/adwait/software/cuda/bin/../include/texture_types.h"
	.file	11	"/sciclone/data20/adwait/software/cuda/bin/../include/vector_types.h"
	.file	12	"/sciclone/data20/adwait/software/cuda/bin/../include/device_launch_parameters.h"
	.file	13	"/sciclone/data20/adwait/software/cuda/bin/../include/crt/storage_class.h"
	.file	14	"/usr/include/bits/types.h"
	.file	15	"/usr/include/time.h"
	.file	16	"Triad.cu"
	.file	17	"/sciclone/data20/adwait/software/cuda/bin/../include/common_functions.h"
	.file	18	"/sciclone/data20/adwait/software/cuda/bin/../include/math_functions.h"
	.file	19	"/sciclone/data20/adwait/software/cuda/bin/../include/math_constants.h"
	.file	20	"/sciclone/data20/adwait/software/cuda/bin/../include/device_functions.h"
	.file	21	"/sciclone/data20/adwait/software/cuda/bin/../include/sm_11_atomic_functions.h"
	.file	22	"/sciclone/data20/adwait/software/cuda/bin/../include/sm_12_atomic_functions.h"
	.file	23	"/sciclone/data20/adwait/software/cuda/bin/../include/sm_13_double_functions.h"
	.file	24	"/sciclone/data20/adwait/software/cuda/bin/../include/sm_20_atomic_functions.h"
	.file	25	"/sciclone/data20/adwait/software/cuda/bin/../include/sm_20_intrinsics.h"
	.file	26	"/sciclone/data20/adwait/software/cuda/bin/../include/surface_functions.h"
	.file	27	"/sciclone/data20/adwait/software/cuda/bin/../include/texture_fetch_functions.h"
	.file	28	"/sciclone/data20/adwait/software/cuda/bin/../include/math_functions_dbl_ptx3.h"


	.entry _Z5triadPfS_S_f (
		.param .u64 __cudaparm__Z5triadPfS_S_f_A,
		.param .u64 __cudaparm__Z5triadPfS_S_f_B,
		.param .u64 __cudaparm__Z5triadPfS_S_f_C,
		.param .f32 __cudaparm__Z5triadPfS_S_f_s)
	{
	.reg .u32 %r<7>;
	.reg .u64 %rd<10>;
	.reg .f32 %f<6>;
	.loc	16	55	0
$LDWbegin__Z5triadPfS_S_f:
	.loc	16	58	0
	mov.u32 	%r1, %tid.x;
	mov.u32 	%r2, %ctaid.x;
	mov.u32 	%r3, %ntid.x;
	mul.lo.u32 	%r4, %r2, %r3;
	add.u32 	%r5, %r1, %r4;
	cvt.s64.s32 	%rd1, %r5;
	mul.wide.s32 	%rd2, %r5, 4;
	ld.param.u64 	%rd3, [__cudaparm__Z5triadPfS_S_f_A];
	add.u64 	%rd4, %rd3, %rd2;
	ld.global.f32 	%f1, [%rd4+0];
	ld.param.u64 	%rd5, [__cudaparm__Z5triadPfS_S_f_B];
	add.u64 	%rd6, %rd5, %rd2;
	ld.global.f32 	%f2, [%rd6+0];
	ld.param.f32 	%f3, [__cudaparm__Z5triadPfS_S_f_s];
	fma.rn.f32 	%f4, %f2, %f3, %f1;
	ld.param.u64 	%rd7, [__cudaparm__Z5triadPfS_S_f_C];
	add.u64 	%rd8, %rd7, %rd2;
	st.global.f32 	[%rd8+0], %f4;
	.loc	16	59	0
	exit;
$LDWend__Z5triadPfS_S_f:
	} // _Z5triadPfS_S_f




// ===== COMPILED SASS (sm_100) =====

	.target	sm_100

	.elftype	@"ET_EXEC"


//--------------------- .note.nv.tkinfo           --------------------------
	.section	.note.nv.tkinfo,"",@"SHT_NOTE"
	.sectionflags	@"SHF_NOTE_NV_TKINFO"
	.tkinfo
        /*0018*/ 	.word	0x00000002
        /*0030*/ 	.string	""
        /*0030*/ 	.string	"ptxas"
        /*0030*/ 	.string	"Cuda compilation tools, release 13.0, V13.0.88"
        /*0030*/ 	.string	"Build cuda_13.0.r13.0/compiler.36424714_0"
        /*0030*/ 	.string	"-arch sm_100 "



//--------------------- .note.nv.cuinfo           --------------------------
	.section	.note.nv.cuinfo,"",@"SHT_NOTE"
	.sectionflags	@"SHF_NOTE_NV_CUINFO"
        /*0018*/ 	.short	0x0002
        /*001a*/ 	.short	0x0014
        /*001c*/ 	.short	0x0082
	.zero		2


//--------------------- .nv.info                  --------------------------
	.section	.nv.info,"",@"SHT_CUDA_INFO"
	.align	4


	//----- nvinfo : EIATTR_REGCOUNT
	.align		4
        /*0000*/ 	.byte	0x04, 0x2f
        /*0002*/ 	.short	(.L_1 - .L_0)
	.align		4
.L_0:
        /*0004*/ 	.word	index@(_Z5triadPfS_S_f)
        /*0008*/ 	.word	0x0000000c


	//----- nvinfo : EIATTR_FRAME_SIZE
	.align		4
.L_1:
        /*000c*/ 	.byte	0x04, 0x11
        /*000e*/ 	.short	(.L_3 - .L_2)
	.align		4
.L_2:
        /*0010*/ 	.word	index@(_Z5triadPfS_S_f)
        /*0014*/ 	.word	0x00000000


	//----- nvinfo : EIATTR_MIN_STACK_SIZE
	.align		4
.L_3:
        /*0018*/ 	.byte	0x04, 0x12
        /*001a*/ 	.short	(.L_5 - .L_4)
	.align		4
.L_4:
        /*001c*/ 	.word	index@(_Z5triadPfS_S_f)
        /*0020*/ 	.word	0x00000000
.L_5:


//--------------------- .nv.compat                --------------------------
	.section	.nv.compat,"",@"SHT_CUDA_COMPAT_INFO"
	.align	4
        /*0000*/ 	.byte	0x02, 0x09, 0x00, 0x00, 0x02, 0x02, 0x01, 0x00, 0x02, 0x05, 0x05, 0x00, 0x03, 0x07, 0x01, 0x01
        /*0010*/ 	.byte	0x02, 0x03, 0x00, 0x00, 0x02, 0x06, 0x01, 0x00, 0x04, 0x0b, 0x08, 0x00, 0x09, 0x00, 0x00, 0x00
        /*0020*/ 	.byte	0x00, 0x00, 0x00, 0x00


//--------------------- .nv.info._Z5triadPfS_S_f  --------------------------
	.section	.nv.info._Z5triadPfS_S_f,"",@"SHT_CUDA_INFO"
	.sectionflags	@""
	.align	4


	//----- nvinfo : EIATTR_CUDA_API_VERSION
	.align		4
        /*0000*/ 	.byte	0x04, 0x37
        /*0002*/ 	.short	(.L_7 - .L_6)
.L_6:
        /*0004*/ 	.word	0x00000082


	//----- nvinfo : EIATTR_KPARAM_INFO
	.align		4
.L_7:
        /*0008*/ 	.byte	0x04, 0x17
        /*000a*/ 	.short	(.L_9 - .L_8)
.L_8:
        /*000c*/ 	.word	0x00000000
        /*0010*/ 	.short	0x0003
        /*0012*/ 	.short	0x0018
        /*0014*/ 	.byte	0x00, 0xf0, 0x11, 0x00


	//----- nvinfo : EIATTR_KPARAM_INFO
	.align		4
.L_9:
        /*0018*/ 	.byte	0x04, 0x17
        /*001a*/ 	.short	(.L_11 - .L_10)
.L_10:
        /*001c*/ 	.word	0x00000000
        /*0020*/ 	.short	0x0002
        /*0022*/ 	.short	0x0010
        /*0024*/ 	.byte	0x00, 0xf0, 0x21, 0x00


	//----- nvinfo : EIATTR_KPARAM_INFO
	.align		4
.L_11:
        /*0028*/ 	.byte	0x04, 0x17
        /*002a*/ 	.short	(.L_13 - .L_12)
.L_12:
        /*002c*/ 	.word	0x00000000
        /*0030*/ 	.short	0x0001
        /*0032*/ 	.short	0x0008
        /*0034*/ 	.byte	0x00, 0xf0, 0x21, 0x00


	//----- nvinfo : EIATTR_KPARAM_INFO
	.align		4
.L_13:
        /*0038*/ 	.byte	0x04, 0x17
        /*003a*/ 	.short	(.L_15 - .L_14)
.L_14:
        /*003c*/ 	.word	0x00000000
        /*0040*/ 	.short	0x0000
        /*0042*/ 	.short	0x0000
        /*0044*/ 	.byte	0x00, 0xf0, 0x21, 0x00


	//----- nvinfo : EIATTR_SPARSE_MMA_MASK
	.align		4
.L_15:
        /*0048*/ 	.byte	0x03, 0x50
        /*004a*/ 	.short	0x0000


	//----- nvinfo : EIATTR_MAXREG_COUNT
	.align		4
        /*004c*/ 	.byte	0x03, 0x1b
        /*004e*/ 	.short	0x00ff


	//----- nvinfo : EIATTR_MERCURY_ISA_VERSION
	.align		4
        /*0050*/ 	.byte	0x03, 0x5f
        /*0052*/ 	.short	0x0101


	//----- nvinfo : EIATTR_VRC_CTA_INIT_COUNT
	.align		4
        /*0054*/ 	.byte	0x02, 0x4a
	.zero		1
	.zero		1


	//----- nvinfo : EIATTR_EXIT_INSTR_OFFSETS
	.align		4
        /*0058*/ 	.byte	0x04, 0x1c
        /*005a*/ 	.short	(.L_17 - .L_16)


	//   ....[0]....
.L_16:
        /*005c*/ 	.word	0x00000110


	//----- nvinfo : EIATTR_CBANK_PARAM_SIZE
	.align		4
.L_17:
        /*0060*/ 	.byte	0x03, 0x19
        /*0062*/ 	.short	0x001c


	//----- nvinfo : EIATTR_PARAM_CBANK
	.align		4
        /*0064*/ 	.byte	0x04, 0x0a
        /*0066*/ 	.short	(.L_19 - .L_18)
	.align		4
.L_18:
        /*0068*/ 	.word	index@(.nv.constant0._Z5triadPfS_S_f)
        /*006c*/ 	.short	0x0380
        /*006e*/ 	.short	0x001c


	//----- nvinfo : EIATTR_SW_WAR
	.align		4
.L_19:
        /*0070*/ 	.byte	0x04, 0x36
        /*0072*/ 	.short	(.L_21 - .L_20)
.L_20:
        /*0074*/ 	.word	0x00000008
.L_21:


//--------------------- .nv.callgraph             --------------------------
	.section	.nv.callgraph,"",@"SHT_CUDA_CALLGRAPH"
	.align	4
	.sectionentsize	8
	.align		4
        /*0000*/ 	.word	0x00000000
	.align		4
        /*0004*/ 	.word	0xffffffff
	.align		4
        /*0008*/ 	.word	0x00000000
	.align		4
        /*000c*/ 	.word	0xfffffffe
	.align		4
        /*0010*/ 	.word	0x00000000
	.align		4
        /*0014*/ 	.word	0xfffffffd
	.align		4
        /*0018*/ 	.word	0x00000000
	.align		4
        /*001c*/ 	.word	0xfffffffc


//--------------------- .text._Z5triadPfS_S_f     --------------------------
	.section	.text._Z5triadPfS_S_f,"ax",@progbits
	.align	128
.text._Z5triadPfS_S_f:
        .type           _Z5triadPfS_S_f,@function
        .size           _Z5triadPfS_S_f,(.L_x_1 - _Z5triadPfS_S_f)
        .other          _Z5triadPfS_S_f,@"STO_CUDA_ENTRY STV_DEFAULT"
_Z5triadPfS_S_f:
[----:B------:R-:W-:Y:S01]  /*0000*/  LDC R1, c[0x0][0x37c] ;  /* 0x0000df00ff017b82 */ /* 0x000fe20000000800 */
[----:B------:R-:W0:Y:S07]  /*0010*/  S2R R9, SR_TID.X ;  /* 0x0000000000097919 */ /* 0x000e2e0000002100 */
[----:B------:R-:W0:Y:S01]  /*0020*/  S2UR UR6, SR_CTAID.X ;  /* 0x00000000000679c3 */ /* 0x000e220000002500 */
[----:B------:R-:W1:Y:S07]  /*0030*/  LDCU.64 UR4, c[0x0][0x358] ;  /* 0x00006b00ff0477ac */ /* 0x000e6e0008000a00 */
[----:B------:R-:W0:Y:S08]  /*0040*/  LDC R0, c[0x0][0x360] ;  /* 0x0000d800ff007b82 */ /* 0x000e300000000800 */
[----:B------:R-:W2:Y:S08]  /*0050*/  LDC.64 R2, c[0x0][0x380] ;  /* 0x0000e000ff027b82 */ /* 0x000eb00000000a00 */
[----:B------:R-:W3:Y:S01]  /*0060*/  LDC.64 R4, c[0x0][0x388] ;  /* 0x0000e200ff047b82 */ /* 0x000ee20000000a00 */
[----:B0-----:R-:W-:-:S07]  /*0070*/  IMAD R9, R0, UR6, R9 ;  /* 0x0000000600097c24 */ /* 0x001fce000f8e0209 */
[----:B------:R-:W0:Y:S01]  /*0080*/  LDC.64 R6, c[0x0][0x390] ;  /* 0x0000e400ff067b82 */ /* 0x000e220000000a00 */
[----:B------:R-:W4:Y:S01]  /*0090*/  LDCU UR6, c[0x0][0x398] ;  /* 0x00007300ff0677ac */ /* 0x000f220008000800 */
[----:B--2---:R-:W-:-:S06]  /*00a0*/  IMAD.WIDE R2, R9, 0x4, R2 ;  /* 0x0000000409027825 */ /* 0x004fcc00078e0202 */
[----:B-1----:R-:W4:Y:S01]  /*00b0*/  LDG.E R2, desc[UR4][R2.64] ;  /* 0x0000000402027981 */ /* 0x002f22000c1e1900 */
[----:B---3--:R-:W-:-:S06]  /*00c0*/  IMAD.WIDE R4, R9, 0x4, R4 ;  /* 0x0000000409047825 */ /* 0x008fcc00078e0204 */
[----:B------:R-:W4:Y:S01]  /*00d0*/  LDG.E R5, desc[UR4][R4.64] ;  /* 0x0000000404057981 */ /* 0x000f22000c1e1900 */
[----:B0-----:R-:W-:-:S04]  /*00e0*/  IMAD.WIDE R6, R9, 0x4, R6 ;  /* 0x0000000409067825 */ /* 0x001fc800078e0206 */
[----:B----4-:R-:W-:-:S05]  /*00f0*/  FFMA R9, R5, UR6, R2 ;  /* 0x0000000605097c23 */ /* 0x010fca0008000002 */
[----:B------:R-:W-:Y:S01]  /*0100*/  STG.E desc[UR4][R6.64], R9 ;  /* 0x0000000906007986 */ /* 0x000fe2000c101904 */
[----:B------:R-:W-:Y:S05]  /*0110*/  EXIT ;  /* 0x000000000000794d */ /* 0x000fea0003800000 */
.L_x_0:
[----:B------:R-:W-:-:S00]  /*0120*/  BRA `(.L_x_0) ;  /* 0xfffffffc00fc7947 */ /* 0x000fc0000383ffff */
[----:B------:R-:W-:-:S00]  /*0130*/  NOP ;  /* 0x0000000000007918 */ /* 0x000fc00000000000 */
        /* <DEDUP_REMOVED lines=12> */
.L_x_1:


//--------------------- .nv.shared.reserved.0     --------------------------
	.section	.nv.shared.reserved.0,"aw",@nobits
	.weak		__nv_reservedSMEM_offset_0_alias
	.size		__nv_reservedSMEM_offset_0_alias, 0, 64
	.other		__nv_reservedSMEM_offset_0_alias,@"STO_CUDA_RESERVED_SHARED STV_DEFAULT"
__nv_reservedSMEM_offset_0_alias:
	.zero		0
	.zero		64


//--------------------- .nv.constant0._Z5triadPfS_S_f --------------------------
	.section	.nv.constant0._Z5triadPfS_S_f,"a",@progbits
	.sectionflags	@""
	.align	4
.nv.constant0._Z5triadPfS_S_f:
	.zero		924


//--------------------- SYMBOLS --------------------------

	.type		.nv.reservedSmem.offset0,@object
	.size		.nv.reservedSmem.offset0,0x4
